//
// Generated by NVIDIA NVVM Compiler
//
// Compiler Build ID: CL-36424714
// Cuda compilation tools, release 13.0, V13.0.88
// Based on NVVM 20.0.0
//

.version 9.0
.target sm_100
.address_size 64

	// .globl	optimize

.visible .entry optimize(
	.param .u64 .ptr .align 1 optimize_param_0,
	.param .u64 .ptr .align 1 optimize_param_1,
	.param .u32 optimize_param_2,
	.param .u32 optimize_param_3,
	.param .f32 optimize_param_4
)
{
	.reg .pred 	%p<2>;
	.reg .b32 	%r<8>;
	.reg .b32 	%f<8>;
	.reg .b64 	%rd<8>;

	ld.param.u64 	%rd1, [optimize_param_0];
	ld.param.u64 	%rd2, [optimize_param_1];
	ld.param.u32 	%r2, [optimize_param_2];
	ld.param.u32 	%r3, [optimize_param_3];
	ld.param.f32 	%f1, [optimize_param_4];
	mov.u32 	%r4, %ctaid.x;
	mov.u32 	%r5, %ntid.x;
	mov.u32 	%r6, %tid.x;
	mad.lo.s32 	%r1, %r4, %r5, %r6;
	setp.ge.u32 	%p1, %r1, %r3;
	@%p1 bra 	$L__BB0_2;
	cvta.to.global.u64 	%rd3, %rd2;
	cvta.to.global.u64 	%rd4, %rd1;
	mul.wide.s32 	%rd5, %r1, 4;
	add.s64 	%rd6, %rd3, %rd5;
	ld.global.f32 	%f2, [%rd6];
	mul.f32 	%f3, %f1, %f2;
	cvt.rn.f32.u32 	%f4, %r2;
	div.rn.f32 	%f5, %f3, %f4;
	add.s64 	%rd7, %rd4, %rd5;
	ld.global.f32 	%f6, [%rd7];
	sub.f32 	%f7, %f6, %f5;
	st.global.f32 	[%rd7], %f7;
	mov.b32 	%r7, 0;
	st.global.u32 	[%rd6], %r7;
$L__BB0_2:
	ret;

}


// ===== COMPILED SASS (sm_100) =====

	.target	sm_100

	.elftype	@"ET_EXEC"


//--------------------- .note.nv.tkinfo           --------------------------
	.section	.note.nv.tkinfo,"",@"SHT_NOTE"
	.sectionflags	@"SHF_NOTE_NV_TKINFO"
	.tkinfo
        /*0018*/ 	.word	0x00000002
        /*0030*/ 	.string	""
        /*0030*/ 	.string	"ptxas"
        /*0030*/ 	.string	"Cuda compilation tools, release 13.0, V13.0.88"
        /*0030*/ 	.string	"Build cuda_13.0.r13.0/compiler.36424714_0"
        /*0030*/ 	.string	"-arch sm_100 -m 64 "



//--------------------- .note.nv.cuinfo           --------------------------
	.section	.note.nv.cuinfo,"",@"SHT_NOTE"
	.sectionflags	@"SHF_NOTE_NV_CUINFO"
        /*0018*/ 	.short	0x0002
        /*001a*/ 	.short	0x0064
        /*001c*/ 	.short	0x0082
	.zero		2


//--------------------- .nv.info                  --------------------------
	.section	.nv.info,"",@"SHT_CUDA_INFO"
	.align	4


	//----- nvinfo : EIATTR_REGCOUNT
	.align		4
        /*0000*/ 	.byte	0x04, 0x2f
        /*0002*/ 	.short	(.L_1 - .L_0)
	.align		4
.L_0:
        /*0004*/ 	.word	index@(optimize)
        /*0008*/ 	.word	0x00000012


	//----- nvinfo : EIATTR_FRAME_SIZE
	.align		4
.L_1:
        /*000c*/ 	.byte	0x04, 0x11
        /*000e*/ 	.short	(.L_3 - .L_2)
	.align		4
.L_2:
        /*0010*/ 	.word	index@($__internal_0_$__cuda_sm3x_div_rn_noftz_f32_slowpath)
        /*0014*/ 	.word	0x00000000


	//----- nvinfo : EIATTR_FRAME_SIZE
	.align		4
.L_3:
        /*0018*/ 	.byte	0x04, 0x11
        /*001a*/ 	.short	(.L_5 - .L_4)
	.align		4
.L_4:
        /*001c*/ 	.word	index@(optimize)
        /*0020*/ 	.word	0x00000000


	//----- nvinfo : EIATTR_MIN_STACK_SIZE
	.align		4
.L_5:
        /*0024*/ 	.byte	0x04, 0x12
        /*0026*/ 	.short	(.L_7 - .L_6)
	.align		4
.L_6:
        /*0028*/ 	.word	index@(optimize)
        /*002c*/ 	.word	0x00000000
.L_7:


//--------------------- .nv.compat                --------------------------
	.section	.nv.compat,"",@"SHT_CUDA_COMPAT_INFO"
	.align	4
        /*0000*/ 	.byte	0x02, 0x09, 0x00, 0x00, 0x02, 0x02, 0x01, 0x00, 0x02, 0x05, 0x05, 0x00, 0x03, 0x07, 0x01, 0x01
        /*0010*/ 	.byte	0x02, 0x03, 0x00, 0x00, 0x02, 0x06, 0x01, 0x00, 0x04, 0x0b, 0x08, 0x00, 0x01, 0x00, 0x00, 0x00
        /*0020*/ 	.byte	0x00, 0x00, 0x00, 0x00


//--------------------- .nv.info.optimize         --------------------------
	.section	.nv.info.optimize,"",@"SHT_CUDA_INFO"
	.sectionflags	@""
	.align	4


	//----- nvinfo : EIATTR_CUDA_API_VERSION
	.align		4
        /*0000*/ 	.byte	0x04, 0x37
        /*0002*/ 	.short	(.L_9 - .L_8)
.L_8:
        /*0004*/ 	.word	0x00000082


	//----- nvinfo : EIATTR_KPARAM_INFO
	.align		4
.L_9:
        /*0008*/ 	.byte	0x04, 0x17
        /*000a*/ 	.short	(.L_11 - .L_10)
.L_10:
        /*000c*/ 	.word	0x00000000
        /*0010*/ 	.short	0x0004
        /*0012*/ 	.short	0x0018
        /*0014*/ 	.byte	0x00, 0xf0, 0x11, 0x00


	//----- nvinfo : EIATTR_KPARAM_INFO
	.align		4
.L_11:
        /*0018*/ 	.byte	0x04, 0x17
        /*001a*/ 	.short	(.L_13 - .L_12)
.L_12:
        /*001c*/ 	.word	0x00000000
        /*0020*/ 	.short	0x0003
        /*0022*/ 	.short	0x0014
        /*0024*/ 	.byte	0x00, 0xf0, 0x11, 0x00


	//----- nvinfo : EIATTR_KPARAM_INFO
	.align		4
.L_13:
        /*0028*/ 	.byte	0x04, 0x17
        /*002a*/ 	.short	(.L_15 - .L_14)
.L_14:
        /*002c*/ 	.word	0x00000000
        /*0030*/ 	.short	0x0002
        /*0032*/ 	.short	0x0010
        /*0034*/ 	.byte	0x00, 0xf0, 0x11, 0x00


	//----- nvinfo : EIATTR_KPARAM_INFO
	.align		4
.L_15:
        /*0038*/ 	.byte	0x04, 0x17
        /*003a*/ 	.short	(.L_17 - .L_16)
.L_16:
        /*003c*/ 	.word	0x00000000
        /*0040*/ 	.short	0x0001
        /*0042*/ 	.short	0x0008
        /*0044*/ 	.byte	0x00, 0xf5, 0x21, 0x00


	//----- nvinfo : EIATTR_KPARAM_INFO
	.align		4
.L_17:
        /*0048*/ 	.byte	0x04, 0x17
        /*004a*/ 	.short	(.L_19 - .L_18)
.L_18:
        /*004c*/ 	.word	0x00000000
        /*0050*/ 	.short	0x0000
        /*0052*/ 	.short	0x0000
        /*0054*/ 	.byte	0x00, 0xf5, 0x21, 0x00


	//----- nvinfo : EIATTR_SPARSE_MMA_MASK
	.align		4
.L_19:
        /*0058*/ 	.byte	0x03, 0x50
        /*005a*/ 	.short	0x0000


	//----- nvinfo : EIATTR_MAXREG_COUNT
	.align		4
        /*005c*/ 	.byte	0x03, 0x1b
        /*005e*/ 	.short	0x00ff


	//----- nvinfo : EIATTR_MERCURY_ISA_VERSION
	.align		4
        /*0060*/ 	.byte	0x03, 0x5f
        /*0062*/ 	.short	0x0101


	//----- nvinfo : EIATTR_VRC_CTA_INIT_COUNT
	.align		4
        /*0064*/ 	.byte	0x02, 0x4a
	.zero		1
	.zero		1


	//----- nvinfo : EIATTR_EXIT_INSTR_OFFSETS
	.align		4
        /*0068*/ 	.byte	0x04, 0x1c
        /*006a*/ 	.short	(.L_21 - .L_20)


	//   ....[0]....
.L_20:
        /*006c*/ 	.word	0x00000070


	//   ....[1]....
        /*0070*/ 	.word	0x00000230


	//----- nvinfo : EIATTR_CRS_STACK_SIZE
	.align		4
.L_21:
        /*0074*/ 	.byte	0x04, 0x1e
        /*0076*/ 	.short	(.L_23 - .L_22)
.L_22:
        /*0078*/ 	.word	0x00000000


	//----- nvinfo : EIATTR_CBANK_PARAM_SIZE
	.align		4
.L_23:
        /*007c*/ 	.byte	0x03, 0x19
        /*007e*/ 	.short	0x001c


	//----- nvinfo : EIATTR_PARAM_CBANK
	.align		4
        /*0080*/ 	.byte	0x04, 0x0a
        /*0082*/ 	.short	(.L_25 - .L_24)
	.align		4
.L_24:
        /*0084*/ 	.word	index@(.nv.constant0.optimize)
        /*0088*/ 	.short	0x0380
        /*008a*/ 	.short	0x001c


	//----- nvinfo : EIATTR_SW_WAR
	.align		4
.L_25:
        /*008c*/ 	.byte	0x04, 0x36
        /*008e*/ 	.short	(.L_27 - .L_26)
.L_26:
        /*0090*/ 	.word	0x00000008
.L_27:


//--------------------- .nv.callgraph             --------------------------
	.section	.nv.callgraph,"",@"SHT_CUDA_CALLGRAPH"
	.align	4
	.sectionentsize	8
	.align		4
        /*0000*/ 	.word	0x00000000
	.align		4
        /*0004*/ 	.word	0xffffffff
	.align		4
        /*0008*/ 	.word	0x00000000
	.align		4
        /*000c*/ 	.word	0xfffffffe
	.align		4
        /*0010*/ 	.word	0x00000000
	.align		4
        /*0014*/ 	.word	0xfffffffd
	.align		4
        /*0018*/ 	.word	0x00000000
	.align		4
        /*001c*/ 	.word	0xfffffffc


//--------------------- .text.optimize            --------------------------
	.section	.text.optimize,"ax",@progbits
	.align	128
        .global         optimize
        .type           optimize,@function
        .size           optimize,(.L_x_14 - optimize)
        .other          optimize,@"STO_CUDA_ENTRY STV_DEFAULT"
optimize:
.text.optimize:
[----:B------:R-:W-:Y:S01]  /*0000*/  LDC R1, c[0x0][0x37c] ;  /* 0x0000df00ff017b82 */ /* 0x000fe20000000800 */
[----:B------:R-:W0:Y:S07]  /*0010*/  S2R R3, SR_TID.X ;  /* 0x0000000000037919 */ /* 0x000e2e0000002100 */
[----:B------:R-:W0:Y:S01]  /*0020*/  S2UR UR4, SR_CTAID.X ;  /* 0x00000000000479c3 */ /* 0x000e220000002500 */
[----:B------:R-:W1:Y:S07]  /*0030*/  LDCU UR5, c[0x0][0x394] ;  /* 0x00007280ff0577ac */ /* 0x000e6e0008000800 */
[----:B------:R-:W0:Y:S02]  /*0040*/  LDC R2, c[0x0][0x360] ;  /* 0x0000d800ff027b82 */ /* 0x000e240000000800 */
[----:B0-----:R-:W-:-:S05]  /*0050*/  IMAD R2, R2, UR4, R3 ;  /* 0x0000000402027c24 */ /* 0x001fca000f8e0203 */
[----:B-1----:R-:W-:-:S13]  /*0060*/  ISETP.GE.U32.AND P0, PT, R2, UR5, PT ;  /* 0x0000000502007c0c */ /* 0x002fda000bf06070 */
[----:B------:R-:W-:Y:S05]  /*0070*/  @P0 EXIT ;  /* 0x000000000000094d */ /* 0x000fea0003800000 */
[----:B------:R-:W0:Y:S01]  /*0080*/  LDC.64 R4, c[0x0][0x388] ;  /* 0x0000e200ff047b82 */ /* 0x000e220000000a00 */
[----:B------:R-:W1:Y:S01]  /*0090*/  LDCU.64 UR4, c[0x0][0x358] ;  /* 0x00006b00ff0477ac */ /* 0x000e620008000a00 */
[----:B------:R-:W2:Y:S01]  /*00a0*/  LDCU UR6, c[0x0][0x390] ;  /* 0x00007200ff0677ac */ /* 0x000ea20008000800 */
[----:B0-----:R-:W-:-:S05]  /*00b0*/  IMAD.WIDE R4, R2, 0x4, R4 ;  /* 0x0000000402047825 */ /* 0x001fca00078e0204 */
[----:B-1----:R-:W3:Y:S01]  /*00c0*/  LDG.E R0, desc[UR4][R4.64] ;  /* 0x0000000404007981 */ /* 0x002ee2000c1e1900 */
[----:B--2---:R-:W-:Y:S01]  /*00d0*/  I2FP.F32.U32 R3, UR6 ;  /* 0x0000000600037c45 */ /* 0x004fe20008201000 */
[----:B------:R-:W3:Y:S01]  /*00e0*/  LDCU UR6, c[0x0][0x398] ;  /* 0x00007300ff0677ac */ /* 0x000ee20008000800 */
[----:B------:R-:W-:Y:S02]  /*00f0*/  BSSY.RECONVERGENT B0, `(.L_x_0) ;  /* 0x000000d000007945 */ /* 0x000fe40003800200 */
[----:B------:R-:W0:Y:S02]  /*0100*/  MUFU.RCP R6, R3 ;  /* 0x0000000300067308 */ /* 0x000e240000001000 */
[----:B0-----:R-:W-:-:S04]  /*0110*/  FFMA R7, -R3, R6, 1 ;  /* 0x3f80000003077423 */ /* 0x001fc80000000106 */
[----:B------:R-:W-:Y:S01]  /*0120*/  FFMA R7, R6, R7, R6 ;  /* 0x0000000706077223 */ /* 0x000fe20000000006 */
[----:B---3--:R-:W-:-:S04]  /*0130*/  FMUL R0, R0, UR6 ;  /* 0x0000000600007c20 */ /* 0x008fc80008400000 */
[----:B------:R-:W0:Y:S01]  /*0140*/  FCHK P0, R0, R3 ;  /* 0x0000000300007302 */ /* 0x000e220000000000 */
[----:B------:R-:W-:-:S04]  /*0150*/  FFMA R6, R0, R7, RZ ;  /* 0x0000000700067223 */ /* 0x000fc800000000ff */
[----:B------:R-:W-:-:S04]  /*0160*/  FFMA R8, -R3, R6, R0 ;  /* 0x0000000603087223 */ /* 0x000fc80000000100 */
[----:B------:R-:W-:Y:S01]  /*0170*/  FFMA R8, R7, R8, R6 ;  /* 0x0000000807087223 */ /* 0x000fe20000000006 */
[----:B0-----:R-:W-:Y:S06]  /*0180*/  @!P0 BRA `(.L_x_1) ;  /* 0x00000000000c8947 */ /* 0x001fec0003800000 */
[----:B------:R-:W-:-:S07]  /*0190*/  MOV R6, 0x1b0 ;  /* 0x000001b000067802 */ /* 0x000fce0000000f00 */
[----:B------:R-:W-:Y:S05]  /*01a0*/  CALL.REL.NOINC `($__internal_0_$__cuda_sm3x_div_rn_noftz_f32_slowpath) ;  /* 0x0000000000247944 */ /* 0x000fea0003c00000 */
[----:B------:R-:W-:-:S07]  /*01b0*/  IMAD.MOV.U32 R8, RZ, RZ, R0 ;  /* 0x000000ffff087224 */ /* 0x000fce00078e0000 */
.L_x_1:
[----:B------:R-:W-:Y:S05]  /*01c0*/  BSYNC.RECONVERGENT B0 ;  /* 0x0000000000007941 */ /* 0x000fea0003800200 */
.L_x_0:
[----:B------:R-:W0:Y:S02]  /*01d0*/  LDC.64 R6, c[0x0][0x380] ;  /* 0x0000e000ff067b82 */ /* 0x000e240000000a00 */
[----:B0-----:R-:W-:-:S05]  /*01e0*/  IMAD.WIDE R2, R2, 0x4, R6 ;  /* 0x0000000402027825 */ /* 0x001fca00078e0206 */
[----:B------:R-:W2:Y:S02]  /*01f0*/  LDG.E R7, desc[UR4][R2.64] ;  /* 0x0000000402077981 */ /* 0x000ea4000c1e1900 */
[----:B--2---:R-:W-:-:S05]  /*0200*/  FADD R7, R7, -R8 ;  /* 0x8000000807077221 */ /* 0x004fca0000000000 */
[----:B------:R-:W-:Y:S04]  /*0210*/  STG.E desc[UR4][R2.64], R7 ;  /* 0x0000000702007986 */ /* 0x000fe8000c101904 */
[----:B------:R-:W-:Y:S01]  /*0220*/  STG.E desc[UR4][R4.64], RZ ;  /* 0x000000ff04007986 */ /* 0x000fe2000c101904 */
[----:B------:R-:W-:Y:S05]  /*0230*/  EXIT ;  /* 0x000000000000794d */ /* 0x000fea0003800000 */
        .weak           $__internal_0_$__cuda_sm3x_div_rn_noftz_f32_slowpath
        .type           $__internal_0_$__cuda_sm3x_div_rn_noftz_f32_slowpath,@function
        .size           $__internal_0_$__cuda_sm3x_div_rn_noftz_f32_slowpath,(.L_x_14 - $__internal_0_$__cuda_sm3x_div_rn_noftz_f32_slowpath)
$__internal_0_$__cuda_sm3x_div_rn_noftz_f32_slowpath:
[--C-:B------:R-:W-:Y:S01]  /*0240*/  SHF.R.U32.HI R8, RZ, 0x17, R3.reuse ;  /* 0x00000017ff087819 */ /* 0x100fe20000011603 */
[----:B------:R-:W-:Y:S01]  /*0250*/  BSSY.RECONVERGENT B1, `(.L_x_2) ;  /* 0x0000064000017945 */ /* 0x000fe20003800200 */
[--C-:B------:R-:W-:Y:S01]  /*0260*/  SHF.R.U32.HI R7, RZ, 0x17, R0.reuse ;  /* 0x00000017ff077819 */ /* 0x100fe20000011600 */
[----:B------:R-:W-:Y:S01]  /*0270*/  IMAD.MOV.U32 R10, RZ, RZ, R0 ;  /* 0x000000ffff0a7224 */ /* 0x000fe200078e0000 */
[----:B------:R-:W-:Y:S01]  /*0280*/  LOP3.LUT R9, R8, 0xff, RZ, 0xc0, !PT ;  /* 0x000000ff08097812 */ /* 0x000fe200078ec0ff */
[----:B------:R-:W-:Y:S01]  /*0290*/  IMAD.MOV.U32 R11, RZ, RZ, R3 ;  /* 0x000000ffff0b7224 */ /* 0x000fe200078e0003 */
[----:B------:R-:W-:-:S03]  /*02a0*/  LOP3.LUT R8, R7, 0xff, RZ, 0xc0, !PT ;  /* 0x000000ff07087812 */ /* 0x000fc600078ec0ff */
[----:B------:R-:W-:Y:S02]  /*02b0*/  VIADD R13, R9, 0xffffffff ;  /* 0xffffffff090d7836 */ /* 0x000fe40000000000 */
[----:B------:R-:W-:-:S03]  /*02c0*/  VIADD R12, R8, 0xffffffff ;  /* 0xffffffff080c7836 */ /* 0x000fc60000000000 */
[----:B------:R-:W-:-:S04]  /*02d0*/  ISETP.GT.U32.AND P0, PT, R13, 0xfd, PT ;  /* 0x000000fd0d00780c */ /* 0x000fc80003f04070 */
[----:B------:R-:W-:-:S13]  /*02e0*/  ISETP.GT.U32.OR P0, PT, R12, 0xfd, P0 ;  /* 0x000000fd0c00780c */ /* 0x000fda0000704470 */
[----:B------:R-:W-:Y:S01]  /*02f0*/  @!P0 IMAD.MOV.U32 R7, RZ, RZ, RZ ;  /* 0x000000ffff078224 */ /* 0x000fe200078e00ff */
[----:B------:R-:W-:Y:S06]  /*0300*/  @!P0 BRA `(.L_x_3) ;  /* 0x00000000005c8947 */ /* 0x000fec0003800000 */
[----:B------:R-:W-:Y:S02]  /*0310*/  FSETP.GTU.FTZ.AND P0, PT, |R0|, +INF , PT ;  /* 0x7f8000000000780b */ /* 0x000fe40003f1c200 */
[----:B------:R-:W-:-:S04]  /*0320*/  FSETP.GTU.FTZ.AND P1, PT, |R3|, +INF , PT ;  /* 0x7f8000000300780b */ /* 0x000fc80003f3c200 */
[----:B------:R-:W-:-:S13]  /*0330*/  PLOP3.LUT P0, PT, P0, P1, PT, 0xf8, 0x8f ;  /* 0x00000000008f781c */ /* 0x000fda0000703f70 */
[----:B------:R-:W-:Y:S05]  /*0340*/  @P0 BRA `(.L_x_4) ;  /* 0x00000004004c0947 */ /* 0x000fea0003800000 */
[----:B------:R-:W-:-:S13]  /*0350*/  LOP3.LUT P0, RZ, R11, 0x7fffffff, R10, 0xc8, !PT ;  /* 0x7fffffff0bff7812 */ /* 0x000fda000780c80a */
[----:B------:R-:W-:Y:S05]  /*0360*/  @!P0 BRA `(.L_x_5) ;  /* 0x00000004003c8947 */ /* 0x000fea0003800000 */
[C---:B------:R-:W-:Y:S02]  /*0370*/  FSETP.NEU.FTZ.AND P2, PT, |R0|.reuse, +INF , PT ;  /* 0x7f8000000000780b */ /* 0x040fe40003f5d200 */
[----:B------:R-:W-:Y:S02]  /*0380*/  FSETP.NEU.FTZ.AND P1, PT, |R3|, +INF , PT ;  /* 0x7f8000000300780b */ /* 0x000fe40003f3d200 */
[----:B------:R-:W-:-:S11]  /*0390*/  FSETP.NEU.FTZ.AND P0, PT, |R0|, +INF , PT ;  /* 0x7f8000000000780b */ /* 0x000fd60003f1d200 */
[----:B------:R-:W-:Y:S05]  /*03a0*/  @!P1 BRA !P2, `(.L_x_5) ;  /* 0x00000004002c9947 */ /* 0x000fea0005000000 */
[----:B------:R-:W-:-:S04]  /*03b0*/  LOP3.LUT P2, RZ, R10, 0x7fffffff, RZ, 0xc0, !PT ;  /* 0x7fffffff0aff7812 */ /* 0x000fc8000784c0ff */
[----:B------:R-:W-:-:S13]  /*03c0*/  PLOP3.LUT P1, PT, P1, P2, PT, 0x2f, 0xf2 ;  /* 0x0000000000f2781c */ /* 0x000fda0000f24577 */
[----:B------:R-:W-:Y:S05]  /*03d0*/  @P1 BRA `(.L_x_6) ;  /* 0x0000000400181947 */ /* 0x000fea0003800000 */
[----:B------:R-:W-:-:S04]  /*03e0*/  LOP3.LUT P1, RZ, R11, 0x7fffffff, RZ, 0xc0, !PT ;  /* 0x7fffffff0bff7812 */ /* 0x000fc8000782c0ff */
[----:B------:R-:W-:-:S13]  /*03f0*/  PLOP3.LUT P0, PT, P0, P1, PT, 0x2f, 0xf2 ;  /* 0x0000000000f2781c */ /* 0x000fda0000702577 */
[----:B------:R-:W-:Y:S05]  /*0400*/  @P0 BRA `(.L_x_7) ;  /* 0x0000000400000947 */ /* 0x000fea0003800000 */
[----:B------:R-:W-:Y:S02]  /*0410*/  ISETP.GE.AND P0, PT, R12, RZ, PT ;  /* 0x000000ff0c00720c */ /* 0x000fe40003f06270 */
[----:B------:R-:W-:-:S11]  /*0420*/  ISETP.GE.AND P1, PT, R13, RZ, PT ;  /* 0x000000ff0d00720c */ /* 0x000fd60003f26270 */
[----:B------:R-:W-:Y:S02]  /*0430*/  @P0 IMAD.MOV.U32 R7, RZ, RZ, RZ ;  /* 0x000000ffff070224 */ /* 0x000fe400078e00ff */
[----:B------:R-:W-:Y:S01]  /*0440*/  @!P0 FFMA R10, R0, 1.84467440737095516160e+19, RZ ;  /* 0x5f800000000a8823 */ /* 0x000fe200000000ff */
[----:B------:R-:W-:Y:S02]  /*0450*/  @!P0 IMAD.MOV.U32 R7, RZ, RZ, -0x40 ;  /* 0xffffffc0ff078424 */ /* 0x000fe400078e00ff */
[----:B------:R-:W-:Y:S02]  /*0460*/  @!P1 FFMA R11, R3, 1.84467440737095516160e+19, RZ ;  /* 0x5f800000030b9823 */ /* 0x000fe400000000ff */
[----:B------:R-:W-:-:S07]  /*0470*/  @!P1 VIADD R7, R7, 0x40 ;  /* 0x0000004007079836 */ /* 0x000fce0000000000 */
.L_x_3:
[----:B------:R-:W-:Y:S01]  /*0480*/  LEA R0, R9, 0xc0800000, 0x17 ;  /* 0xc080000009007811 */ /* 0x000fe200078eb8ff */
[----:B------:R-:W-:Y:S01]  /*0490*/  VIADD R8, R8, 0xffffff81 ;  /* 0xffffff8108087836 */ /* 0x000fe20000000000 */
[----:B------:R-:W-:Y:S03]  /*04a0*/  BSSY.RECONVERGENT B2, `(.L_x_8) ;  /* 0x0000035000027945 */ /* 0x000fe60003800200 */
[----:B------:R-:W-:Y:S02]  /*04b0*/  IMAD.IADD R11, R11, 0x1, -R0 ;  /* 0x000000010b0b7824 */ /* 0x000fe400078e0a00 */
[C---:B------:R-:W-:Y:S01]  /*04c0*/  IMAD R0, R8.reuse, -0x800000, R10 ;  /* 0xff80000008007824 */ /* 0x040fe200078e020a */
[----:B------:R-:W-:Y:S01]  /*04d0*/  IADD3 R8, PT, PT, R8, 0x7f, -R9 ;  /* 0x0000007f08087810 */ /* 0x000fe20007ffe809 */
[----:B------:R-:W0:Y:S01]  /*04e0*/  MUFU.RCP R3, R11 ;  /* 0x0000000b00037308 */ /* 0x000e220000001000 */
[----:B------:R-:W-:-:S03]  /*04f0*/  FADD.FTZ R13, -R11, -RZ ;  /* 0x800000ff0b0d7221 */ /* 0x000fc60000010100 */
[----:B------:R-:W-:Y:S02]  /*0500*/  IMAD.IADD R8, R8, 0x1, R7 ;  /* 0x0000000108087824 */ /* 0x000fe400078e0207 */
[----:B0-----:R-:W-:-:S04]  /*0510*/  FFMA R12, R3, R13, 1 ;  /* 0x3f800000030c7423 */ /* 0x001fc8000000000d */
[----:B------:R-:W-:-:S04]  /*0520*/  FFMA R12, R3, R12, R3 ;  /* 0x0000000c030c7223 */ /* 0x000fc80000000003 */
[----:B------:R-:W-:-:S04]  /*0530*/  FFMA R3, R0, R12, RZ ;  /* 0x0000000c00037223 */ /* 0x000fc800000000ff */
[----:B------:R-:W-:-:S04]  /*0540*/  FFMA R10, R13, R3, R0 ;  /* 0x000000030d0a7223 */ /* 0x000fc80000000000 */
[----:B------:R-:W-:-:S04]  /*0550*/  FFMA R15, R12, R10, R3 ;  /* 0x0000000a0c0f7223 */ /* 0x000fc80000000003 */
[----:B------:R-:W-:-:S04]  /*0560*/  FFMA R10, R13, R15, R0 ;  /* 0x0000000f0d0a7223 */ /* 0x000fc80000000000 */
[----:B------:R-:W-:-:S05]  /*0570*/  FFMA R0, R12, R10, R15 ;  /* 0x0000000a0c007223 */ /* 0x000fca000000000f */
[----:B------:R-:W-:-:S04]  /*0580*/  SHF.R.U32.HI R3, RZ, 0x17, R0 ;  /* 0x00000017ff037819 */ /* 0x000fc80000011600 */
[----:B------:R-:W-:-:S05]  /*0590*/  LOP3.LUT R3, R3, 0xff, RZ, 0xc0, !PT ;  /* 0x000000ff03037812 */ /* 0x000fca00078ec0ff */
[----:B------:R-:W-:-:S04]  /*05a0*/  IMAD.IADD R9, R3, 0x1, R8 ;  /* 0x0000000103097824 */ /* 0x000fc800078e0208 */
[----:B------:R-:W-:-:S05]  /*05b0*/  VIADD R3, R9, 0xffffffff ;  /* 0xffffffff09037836 */ /* 0x000fca0000000000 */
[----:B------:R-:W-:-:S13]  /*05c0*/  ISETP.GE.U32.AND P0, PT, R3, 0xfe, PT ;  /* 0x000000fe0300780c */ /* 0x000fda0003f06070 */
[----:B------:R-:W-:Y:S05]  /*05d0*/  @!P0 BRA `(.L_x_9) ;  /* 0x0000000000808947 */ /* 0x000fea0003800000 */
[----:B------:R-:W-:-:S13]  /*05e0*/  ISETP.GT.AND P0, PT, R9, 0xfe, PT ;  /* 0x000000fe0900780c */ /* 0x000fda0003f04270 */
[----:B------:R-:W-:Y:S05]  /*05f0*/  @P0 BRA `(.L_x_10) ;  /* 0x00000000006c0947 */ /* 0x000fea0003800000 */
[----:B------:R-:W-:-:S13]  /*0600*/  ISETP.GE.AND P0, PT, R9, 0x1, PT ;  /* 0x000000010900780c */ /* 0x000fda0003f06270 */
[----:B------:R-:W-:Y:S05]  /*0610*/  @P0 BRA `(.L_x_11) ;  /* 0x0000000000740947 */ /* 0x000fea0003800000 */
[----:B------:R-:W-:Y:S02]  /*0620*/  ISETP.GE.AND P0, PT, R9, -0x18, PT ;  /* 0xffffffe80900780c */ /* 0x000fe40003f06270 */
[----:B------:R-:W-:-:S11]  /*0630*/  LOP3.LUT R0, R0, 0x80000000, RZ, 0xc0, !PT ;  /* 0x8000000000007812 */ /* 0x000fd600078ec0ff */
[----:B------:R-:W-:Y:S05]  /*0640*/  @!P0 BRA `(.L_x_11) ;  /* 0x0000000000688947 */ /* 0x000fea0003800000 */
[CCC-:B------:R-:W-:Y:S01]  /*0650*/  FFMA.RZ R3, R12.reuse, R10.reuse, R15.reuse ;  /* 0x0000000a0c037223 */ /* 0x1c0fe2000000c00f */
[CCC-:B------:R-:W-:Y:S01]  /*0660*/  FFMA.RM R8, R12.reuse, R10.reuse, R15.reuse ;  /* 0x0000000a0c087223 */ /* 0x1c0fe2000000400f */
[C---:B------:R-:W-:Y:S02]  /*0670*/  ISETP.NE.AND P2, PT, R9.reuse, RZ, PT ;  /* 0x000000ff0900720c */ /* 0x040fe40003f45270 */
[----:B------:R-:W-:Y:S02]  /*0680*/  ISETP.NE.AND P1, PT, R9, RZ, PT ;  /* 0x000000ff0900720c */ /* 0x000fe40003f25270 */
[----:B------:R-:W-:Y:S01]  /*0690*/  LOP3.LUT R7, R3, 0x7fffff, RZ, 0xc0, !PT ;  /* 0x007fffff03077812 */ /* 0x000fe200078ec0ff */
[----:B------:R-:W-:Y:S01]  /*06a0*/  FFMA.RP R3, R12, R10, R15 ;  /* 0x0000000a0c037223 */ /* 0x000fe2000000800f */
[----:B------:R-:W-:Y:S02]  /*06b0*/  VIADD R10, R9, 0x20 ;  /* 0x00000020090a7836 */ /* 0x000fe40000000000 */
[----:B------:R-:W-:Y:S01]  /*06c0*/  LOP3.LUT R7, R7, 0x800000, RZ, 0xfc, !PT ;  /* 0x0080000007077812 */ /* 0x000fe200078efcff */
[----:B------:R-:W-:Y:S01]  /*06d0*/  IMAD.MOV R9, RZ, RZ, -R9 ;  /* 0x000000ffff097224 */ /* 0x000fe200078e0a09 */
[----:B------:R-:W-:-:S02]  /*06e0*/  FSETP.NEU.FTZ.AND P0, PT, R3, R8, PT ;  /* 0x000000080300720b */ /* 0x000fc40003f1d000 */
[----:B------:R-:W-:Y:S02]  /*06f0*/  SHF.L.U32 R10, R7, R10, RZ ;  /* 0x0000000a070a7219 */ /* 0x000fe400000006ff */
[----:B------:R-:W-:Y:S02]  /*0700*/  SEL R8, R9, RZ, P2 ;  /* 0x000000ff09087207 */ /* 0x000fe40001000000 */
[----:B------:R-:W-:Y:S02]  /*0710*/  ISETP.NE.AND P1, PT, R10, RZ, P1 ;  /* 0x000000ff0a00720c */ /* 0x000fe40000f25270 */
[----:B------:R-:W-:Y:S02]  /*0720*/  SHF.R.U32.HI R8, RZ, R8, R7 ;  /* 0x00000008ff087219 */ /* 0x000fe40000011607 */
[----:B------:R-:W-:Y:S02]  /*0730*/  PLOP3.LUT P0, PT, P0, P1, PT, 0xf8, 0x8f ;  /* 0x00000000008f781c */ /* 0x000fe40000703f70 */
[----:B------:R-:W-:-:S02]  /*0740*/  SHF.R.U32.HI R10, RZ, 0x1, R8 ;  /* 0x00000001ff0a7819 */ /* 0x000fc40000011608 */
[----:B------:R-:W-:-:S04]  /*0750*/  SEL R3, RZ, 0x1, !P0 ;  /* 0x00000001ff037807 */ /* 0x000fc80004000000 */
[----:B------:R-:W-:-:S04]  /*0760*/  LOP3.LUT R3, R3, 0x1, R10, 0xf8, !PT ;  /* 0x0000000103037812 */ /* 0x000fc800078ef80a */
[----:B------:R-:W-:-:S05]  /*0770*/  LOP3.LUT R3, R3, R8, RZ, 0xc0, !PT ;  /* 0x0000000803037212 */ /* 0x000fca00078ec0ff */
[----:B------:R-:W-:-:S05]  /*0780*/  IMAD.IADD R3, R10, 0x1, R3 ;  /* 0x000000010a037824 */ /* 0x000fca00078e0203 */
[----:B------:R-:W-:Y:S01]  /*0790*/  LOP3.LUT R0, R3, R0, RZ, 0xfc, !PT ;  /* 0x0000000003007212 */ /* 0x000fe200078efcff */
[----:B------:R-:W-:Y:S06]  /*07a0*/  BRA `(.L_x_11) ;  /* 0x0000000000107947 */ /* 0x000fec0003800000 */
.L_x_10:
[----:B------:R-:W-:-:S04]  /*07b0*/  LOP3.LUT R0, R0, 0x80000000, RZ, 0xc0, !PT ;  /* 0x8000000000007812 */ /* 0x000fc800078ec0ff */
[----:B------:R-:W-:Y:S01]  /*07c0*/  LOP3.LUT R0, R0, 0x7f800000, RZ, 0xfc, !PT ;  /* 0x7f80000000007812 */ /* 0x000fe200078efcff */
[----:B------:R-:W-:Y:S06]  /*07d0*/  BRA `(.L_x_11) ;  /* 0x0000000000047947 */ /* 0x000fec0003800000 */
.L_x_9:
[----:B------:R-:W-:-:S07]  /*07e0*/  IMAD R0, R8, 0x800000, R0 ;  /* 0x0080000008007824 */ /* 0x000fce00078e0200 */
.L_x_11:
[----:B------:R-:W-:Y:S05]  /*07f0*/  BSYNC.RECONVERGENT B2 ;  /* 0x0000000000027941 */ /* 0x000fea0003800200 */
.L_x_8:
[----:B------:R-:W-:Y:S05]  /*0800*/  BRA `(.L_x_12) ;  /* 0x0000000000207947 */ /* 0x000fea0003800000 */
.L_x_7:
[----:B------:R-:W-:-:S04]  /*0810*/  LOP3.LUT R0, R11, 0x80000000, R10, 0x48, !PT ;  /* 0x800000000b007812 */ /* 0x000fc800078e480a */
[----:B------:R-:W-:Y:S01]  /*0820*/  LOP3.LUT R0, R0, 0x7f800000, RZ, 0xfc, !PT ;  /* 0x7f80000000007812 */ /* 0x000fe200078efcff */
[----:B------:R-:W-:Y:S06]  /*0830*/  BRA `(.L_x_12) ;  /* 0x0000000000147947 */ /* 0x000fec0003800000 */
.L_x_6:
[----:B------:R-:W-:Y:S01]  /*0840*/  LOP3.LUT R0, R11, 0x80000000, R10, 0x48, !PT ;  /* 0x800000000b007812 */ /* 0x000fe200078e480a */
[----:B------:R-:W-:Y:S06]  /*0850*/  BRA `(.L_x_12) ;  /* 0x00000000000c7947 */ /* 0x000fec0003800000 */
.L_x_5:
[----:B------:R-:W0:Y:S01]  /*0860*/  MUFU.RSQ R0, -QNAN ;  /* 0xffc0000000007908 */ /* 0x000e220000001400 */
[----:B------:R-:W-:Y:S05]  /*0870*/  BRA `(.L_x_12) ;  /* 0x0000000000047947 */ /* 0x000fea0003800000 */
.L_x_4:
[----:B------:R-:W-:-:S07]  /*0880*/  FADD.FTZ R0, R0, R3 ;  /* 0x0000000300007221 */ /* 0x000fce0000010000 */
.L_x_12:
[----:B------:R-:W-:Y:S05]  /*0890*/  BSYNC.RECONVERGENT B1 ;  /* 0x0000000000017941 */ /* 0x000fea0003800200 */
.L_x_2:
[----:B------:R-:W-:-:S04]  /*08a0*/  IMAD.MOV.U32 R7, RZ, RZ, 0x0 ;  /* 0x00000000ff077424 */ /* 0x000fc800078e00ff */
[----:B0-----:R-:W-:Y:S05]  /*08b0*/  RET.REL.NODEC R6 `(optimize) ;  /* 0xfffffff406d07950 */ /* 0x001fea0003c3ffff */
.L_x_13:
[----:B------:R-:W-:-:S00]  /*08c0*/  BRA `(.L_x_13) ;  /* 0xfffffffc00fc7947 */ /* 0x000fc0000383ffff */
[----:B------:R-:W-:-:S00]  /*08d0*/  NOP ;  /* 0x0000000000007918 */ /* 0x000fc00000000000 */
        /* <DEDUP_REMOVED lines=10> */
.L_x_14:


//--------------------- .nv.shared.reserved.0     --------------------------
	.section	.nv.shared.reserved.0,"aw",@nobits
	.weak		__nv_reservedSMEM_offset_0_alias
	.size		__nv_reservedSMEM_offset_0_alias, 0, 64
	.other		__nv_reservedSMEM_offset_0_alias,@"STO_CUDA_RESERVED_SHARED STV_DEFAULT"
__nv_reservedSMEM_offset_0_alias:
	.zero		0
	.zero		64


//--------------------- .nv.constant0.optimize    --------------------------
	.section	.nv.constant0.optimize,"a",@progbits
	.sectionflags	@""
	.align	4
.nv.constant0.optimize:
	.zero		924


//--------------------- SYMBOLS --------------------------

	.type		.nv.reservedSmem.offset0,@object
	.size		.nv.reservedSmem.offset0,0x4
